	.headerflags	@"EF_CUDA_TEXMODE_UNIFIED EF_CUDA_64BIT_ADDRESS EF_CUDA_ACCELERATORS EF_CUDA_SM90 EF_CUDA_VIRTUAL_SM(EF_CUDA_SM90)"
	.elftype	@"ET_EXEC"


//--------------------- .nv.info                  --------------------------
	.section	.nv.info,"",@"SHT_CUDA_INFO"
	.align	4


	//----- nvinfo : EIATTR_REGCOUNT
	.align		4
        /*0000*/ 	.byte	0x04, 0x2f
        /*0002*/ 	.short	(.L_1 - .L_0)
	.align		4
.L_0:
        /*0004*/ 	.word	index@(triton_poi_fused_sigmoid_2)
        /*0008*/ 	.word	0x0000000c


	//----- nvinfo : EIATTR_MIN_STACK_SIZE
	.align		4
.L_1:
        /*000c*/ 	.byte	0x04, 0x12
        /*000e*/ 	.short	(.L_3 - .L_2)
	.align		4
.L_2:
        /*0010*/ 	.word	index@(triton_poi_fused_sigmoid_2)
        /*0014*/ 	.word	0x00000000


	//----- nvinfo : EIATTR_FRAME_SIZE
	.align		4
.L_3:
        /*0018*/ 	.byte	0x04, 0x11
        /*001a*/ 	.short	(.L_5 - .L_4)
	.align		4
.L_4:
        /*001c*/ 	.word	index@(triton_poi_fused_sigmoid_2)
        /*0020*/ 	.word	0x00000000


	//----- nvinfo : EIATTR_MIN_STACK_SIZE
	.align		4
.L_5:
        /*0024*/ 	.byte	0x04, 0x12
        /*0026*/ 	.short	(.L_7 - .L_6)
	.align		4
.L_6:
        /*0028*/ 	.word	index@(triton_poi_fused_sigmoid_2)
        /*002c*/ 	.word	0x00000000
.L_7:


//--------------------- .nv.info.triton_poi_fused_sigmoid_2 --------------------------
	.section	.nv.info.triton_poi_fused_sigmoid_2,"",@"SHT_CUDA_INFO"
	.sectionflags	@""
	.align	4


	//----- nvinfo : EIATTR_CUDA_API_VERSION
	.align		4
        /*0000*/ 	.byte	0x04, 0x37
        /*0002*/ 	.short	(.L_9 - .L_8)
.L_8:
        /*0004*/ 	.word	0x0000007c


	//----- nvinfo : EIATTR_KPARAM_INFO
	.align		4
.L_9:
        /*0008*/ 	.byte	0x04, 0x17
        /*000a*/ 	.short	(.L_11 - .L_10)
.L_10:
        /*000c*/ 	.word	0x00000000
        /*0010*/ 	.short	0x0002
        /*0012*/ 	.short	0x0010
        /*0014*/ 	.byte	0x00, 0xf0, 0x11, 0x00


	//----- nvinfo : EIATTR_KPARAM_INFO
	.align		4
.L_11:
        /*0018*/ 	.byte	0x04, 0x17
        /*001a*/ 	.short	(.L_13 - .L_12)
.L_12:
        /*001c*/ 	.word	0x00000000
        /*0020*/ 	.short	0x0001
        /*0022*/ 	.short	0x0008
        /*0024*/ 	.byte	0x00, 0xf4, 0x21, 0x00


	//----- nvinfo : EIATTR_KPARAM_INFO
	.align		4
.L_13:
        /*0028*/ 	.byte	0x04, 0x17
        /*002a*/ 	.short	(.L_15 - .L_14)
.L_14:
        /*002c*/ 	.word	0x00000000
        /*0030*/ 	.short	0x0000
        /*0032*/ 	.short	0x0000
        /*0034*/ 	.byte	0x00, 0xf4, 0x21, 0x00


	//----- nvinfo : EIATTR_SPARSE_MMA_MASK
	.align		4
.L_15:
        /*0038*/ 	.byte	0x03, 0x50
        /*003a*/ 	.short	0x0000


	//----- nvinfo : EIATTR_MAXREG_COUNT
	.align		4
        /*003c*/ 	.byte	0x03, 0x1b
        /*003e*/ 	.short	0x00ff


	//----- nvinfo : EIATTR_EXIT_INSTR_OFFSETS
	.align		4
        /*0040*/ 	.byte	0x04, 0x1c
        /*0042*/ 	.short	(.L_17 - .L_16)


	//   ....[0]....
.L_16:
        /*0044*/ 	.word	0x00000300


	//   ....[1]....
        /*0048*/ 	.word	0x00000320


	//----- nvinfo : EIATTR_REQNTID
	.align		4
.L_17:
        /*004c*/ 	.byte	0x04, 0x10
        /*004e*/ 	.short	(.L_19 - .L_18)
.L_18:
        /*0050*/ 	.word	0x00000080
        /*0054*/ 	.word	0x00000001
        /*0058*/ 	.word	0x00000001


	//----- nvinfo : EIATTR_CBANK_PARAM_SIZE
	.align		4
.L_19:
        /*005c*/ 	.byte	0x03, 0x19
        /*005e*/ 	.short	0x0014


	//----- nvinfo : EIATTR_PARAM_CBANK
	.align		4
        /*0060*/ 	.byte	0x04, 0x0a
        /*0062*/ 	.short	(.L_21 - .L_20)
	.align		4
.L_20:
        /*0064*/ 	.word	index@(.nv.constant0.triton_poi_fused_sigmoid_2)
        /*0068*/ 	.short	0x0210
        /*006a*/ 	.short	0x0014


	//----- nvinfo : EIATTR_SW_WAR
	.align		4
.L_21:
        /*006c*/ 	.byte	0x04, 0x36
        /*006e*/ 	.short	(.L_23 - .L_22)
.L_22:
        /*0070*/ 	.word	0x00000008
.L_23:


//--------------------- .nv.callgraph             --------------------------
	.section	.nv.callgraph,"",@"SHT_CUDA_CALLGRAPH"
	.align	4
	.sectionentsize	8
	.align		4
        /*0000*/ 	.word	0x00000000
	.align		4
        /*0004*/ 	.word	0xffffffff
	.align		4
        /*0008*/ 	.word	0x00000000
	.align		4
        /*000c*/ 	.word	0xfffffffe
	.align		4
        /*0010*/ 	.word	0x00000000
	.align		4
        /*0014*/ 	.word	0xfffffffd
	.align		4
        /*0018*/ 	.word	0x00000000
	.align		4
        /*001c*/ 	.word	0xfffffffc


//--------------------- .text.triton_poi_fused_sigmoid_2 --------------------------
	.section	.text.triton_poi_fused_sigmoid_2,"ax",@progbits
	.align	128
        .global         triton_poi_fused_sigmoid_2
        .type           triton_poi_fused_sigmoid_2,@function
        .size           triton_poi_fused_sigmoid_2,(.L_x_1 - triton_poi_fused_sigmoid_2)
        .other          triton_poi_fused_sigmoid_2,@"STO_CUDA_ENTRY STV_DEFAULT"
triton_poi_fused_sigmoid_2:
.text.triton_poi_fused_sigmoid_2:
[----:B------:R-:W0:Y:S02]  /*0000*/  LDC R1, c[0x0][0x28] ;  /* 0x00000a00ff017b82 */ /* 0x000e240000000800 */
[----:B------:R-:W1:Y:S01]  /*0010*/  S2R R0, SR_TID.X ;  /* 0x0000000000007919 */ /* 0x000e620000002100 */
[----:B------:R-:W2:Y:S01]  /*0020*/  LDC.64 R2, c[0x0][0x210] ;  /* 0x00008400ff027b82 */ /* 0x000ea20000000a00 */
[----:B------:R-:W-:Y:S01]  /*0030*/  ULDC.64 UR4, c[0x0][0x208] ;  /* 0x0000820000047ab9 */ /* 0x000fe20000000a00 */
[----:B------:R-:W3:Y:S06]  /*0040*/  S2R R7, SR_CTAID.X ;  /* 0x0000000000077919 */ /* 0x000eec0000002500 */
[----:B------:R-:W4:Y:S01]  /*0050*/  LDC.64 R4, c[0x0][0x218] ;  /* 0x00008600ff047b82 */ /* 0x000f220000000a00 */
[----:B-1----:R-:W-:-:S04]  /*0060*/  SHF.L.U32 R0, R0, 0x1, RZ ;  /* 0x0000000100007819 */ /* 0x002fc800000006ff */
[----:B------:R-:W-:Y:S02]  /*0070*/  LOP3.LUT R0, R0, 0xfe, RZ, 0xc0, !PT ;  /* 0x000000fe00007812 */ /* 0x000fe400078ec0ff */
[----:B---3--:R-:W-:Y:S02]  /*0080*/  SHF.R.S32.HI R6, RZ, 0x17, R7 ;  /* 0x00000017ff067819 */ /* 0x008fe40000011407 */
[----:B------:R-:W-:Y:S02]  /*0090*/  LEA R7, R7, R0, 0x8 ;  /* 0x0000000007077211 */ /* 0x000fe400078e40ff */
[----:B------:R-:W-:Y:S02]  /*00a0*/  SGXT R0, R6, 0x1 ;  /* 0x000000010600781a */ /* 0x000fe40000000200 */
[C---:B------:R-:W-:Y:S01]  /*00b0*/  ISETP.GE.AND P0, PT, R7.reuse, 0x100, PT ;  /* 0x000001000700780c */ /* 0x040fe20003f06270 */
[----:B--2---:R-:W-:Y:S01]  /*00c0*/  IMAD.WIDE R2, R7, 0x4, R2 ;  /* 0x0000000407027825 */ /* 0x004fe200078e0202 */
[----:B------:R-:W-:-:S04]  /*00d0*/  LEA.HI R0, R0, R7, RZ, 0x2 ;  /* 0x0000000700007211 */ /* 0x000fc800078f10ff */
[----:B------:R-:W-:-:S04]  /*00e0*/  LOP3.LUT R0, R0, 0xfffffffc, RZ, 0xc0, !PT ;  /* 0xfffffffc00007812 */ /* 0x000fc800078ec0ff */
[----:B------:R-:W-:Y:S02]  /*00f0*/  IADD3 R9, R7, -R0, RZ ;  /* 0x8000000007097210 */ /* 0x000fe40007ffe0ff */
[----:B------:R-:W-:-:S03]  /*0100*/  CS2R R6, SRZ ;  /* 0x0000000000067805 */ /* 0x000fc6000001ff00 */
[----:B----4-:R-:W-:Y:S01]  /*0110*/  IMAD.WIDE R4, R9, 0x4, R4 ;  /* 0x0000000409047825 */ /* 0x010fe200078e0204 */
[----:B------:R-:W-:Y:S02]  /*0120*/  CS2R R8, SRZ ;  /* 0x0000000000087805 */ /* 0x000fe4000001ff00 */
[----:B------:R-:W2:Y:S04]  /*0130*/  @!P0 LDG.E.64 R6, desc[UR4][R2.64] ;  /* 0x0000000402068981 */ /* 0x000ea8000c1e1b00 */
[----:B------:R-:W2:Y:S02]  /*0140*/  @!P0 LDG.E.EL.64 R8, desc[UR4][R4.64] ;  /* 0x0000000404088981 */ /* 0x000ea4000c2e1b00 */
[----:B--2---:R-:W-:Y:S01]  /*0150*/  FADD R6, R8, R6 ;  /* 0x0000000608067221 */ /* 0x004fe20000000000 */
[----:B------:R-:W-:-:S03]  /*0160*/  FADD R7, R9, R7 ;  /* 0x0000000709077221 */ /* 0x000fc60000000000 */
[----:B------:R-:W-:Y:S01]  /*0170*/  FADD R6, RZ, -R6 ;  /* 0x80000006ff067221 */ /* 0x000fe20000000000 */
[----:B------:R-:W-:-:S03]  /*0180*/  FADD R7, RZ, -R7 ;  /* 0x80000007ff077221 */ /* 0x000fc60000000000 */
[----:B------:R-:W-:Y:S01]  /*0190*/  FMUL R6, R6, 1.4426950216293334961 ;  /* 0x3fb8aa3b06067820 */ /* 0x000fe20000400000 */
[----:B------:R-:W-:-:S04]  /*01a0*/  FMUL R7, R7, 1.4426950216293334961 ;  /* 0x3fb8aa3b07077820 */ /* 0x000fc80000400000 */
[----:B------:R-:W-:Y:S02]  /*01b0*/  FSETP.GEU.AND P1, PT, R6, -126, PT ;  /* 0xc2fc00000600780b */ /* 0x000fe40003f2e000 */
[----:B------:R-:W-:-:S11]  /*01c0*/  FSETP.GEU.AND P2, PT, R7, -126, PT ;  /* 0xc2fc00000700780b */ /* 0x000fd60003f4e000 */
[----:B------:R-:W-:Y:S02]  /*01d0*/  @!P1 FMUL R6, R6, 0.5 ;  /* 0x3f00000006069820 */ /* 0x000fe40000400000 */
[----:B------:R-:W-:Y:S02]  /*01e0*/  @!P2 FMUL R7, R7, 0.5 ;  /* 0x3f0000000707a820 */ /* 0x000fe40000400000 */
[----:B------:R-:W1:Y:S08]  /*01f0*/  MUFU.EX2 R0, R6 ;  /* 0x0000000600007308 */ /* 0x000e700000000800 */
[----:B------:R2:W3:Y:S01]  /*0200*/  MUFU.EX2 R4, R7 ;  /* 0x0000000700047308 */ /* 0x0004e20000000800 */
[----:B-1----:R-:W-:Y:S01]  /*0210*/  @!P1 FMUL R0, R0, R0 ;  /* 0x0000000000009220 */ /* 0x002fe20000400000 */
[----:B--2---:R-:W-:-:S03]  /*0220*/  HFMA2.MMA R7, -RZ, RZ, 1.625, 0 ;  /* 0x3e800000ff077435 */ /* 0x004fc600000001ff */
[----:B------:R-:W-:Y:S01]  /*0230*/  FADD R0, R0, 1 ;  /* 0x3f80000000007421 */ /* 0x000fe20000000000 */
[----:B---3--:R-:W-:-:S04]  /*0240*/  @!P2 FMUL R4, R4, R4 ;  /* 0x000000040404a220 */ /* 0x008fc80000400000 */
[----:B------:R-:W-:Y:S01]  /*0250*/  FSETP.GT.AND P1, PT, R0, 8.50705917302346158658e+37, PT ;  /* 0x7e8000000000780b */ /* 0x000fe20003f24000 */
[----:B------:R-:W-:-:S03]  /*0260*/  FADD R4, R4, 1 ;  /* 0x3f80000004047421 */ /* 0x000fc60000000000 */
[----:B------:R-:W-:Y:S02]  /*0270*/  FSEL R5, R7, 1, P1 ;  /* 0x3f80000007057808 */ /* 0x000fe40000800000 */
[----:B------:R-:W-:-:S04]  /*0280*/  FSETP.GT.AND P2, PT, R4, 8.50705917302346158658e+37, PT ;  /* 0x7e8000000400780b */ /* 0x000fc80003f44000 */
[----:B------:R-:W-:-:S03]  /*0290*/  FSEL R7, R7, 1, P2 ;  /* 0x3f80000007077808 */ /* 0x000fc60001000000 */
[----:B------:R-:W-:-:S06]  /*02a0*/  @P1 FMUL R0, R0, 0.25 ;  /* 0x3e80000000001820 */ /* 0x000fcc0000400000 */
[----:B------:R-:W1:Y:S01]  /*02b0*/  MUFU.RCP R0, R0 ;  /* 0x0000000000007308 */ /* 0x000e620000001000 */
[----:B------:R-:W-:-:S07]  /*02c0*/  @P2 FMUL R4, R4, 0.25 ;  /* 0x3e80000004042820 */ /* 0x000fce0000400000 */
[----:B------:R-:W2:Y:S01]  /*02d0*/  MUFU.RCP R4, R4 ;  /* 0x0000000400047308 */ /* 0x000ea20000001000 */
[----:B-1----:R-:W-:Y:S01]  /*02e0*/  FMUL R6, R0, R5 ;  /* 0x0000000500067220 */ /* 0x002fe20000400000 */
[----:B--2---:R-:W-:Y:S01]  /*02f0*/  FMUL R7, R4, R7 ;  /* 0x0000000704077220 */ /* 0x004fe20000400000 */
[----:B------:R-:W-:Y:S06]  /*0300*/  @P0 EXIT ;  /* 0x000000000000094d */ /* 0x000fec0003800000 */
[----:B------:R-:W-:Y:S01]  /*0310*/  STG.E.64 desc[UR4][R2.64], R6 ;  /* 0x0000000602007986 */ /* 0x000fe2000c101b04 */
[----:B------:R-:W-:Y:S05]  /*0320*/  EXIT ;  /* 0x000000000000794d */ /* 0x000fea0003800000 */
.L_x_0:
[----:B------:R-:W-:-:S00]  /*0330*/  BRA `(.L_x_0) ;  /* 0xfffffffc00fc7947 */ /* 0x000fc0000383ffff */
[----:B------:R-:W-:-:S00]  /*0340*/  NOP ;  /* 0x0000000000007918 */ /* 0x000fc00000000000 */
        /* <DEDUP_REMOVED lines=11> */
.L_x_1:


//--------------------- .nv.constant0.triton_poi_fused_sigmoid_2 --------------------------
	.section	.nv.constant0.triton_poi_fused_sigmoid_2,"a",@progbits
	.sectionflags	@""
	.align	4
.nv.constant0.triton_poi_fused_sigmoid_2:
	.zero		548
